//
// Generated by NVIDIA NVVM Compiler
//
// Compiler Build ID: CL-36424714
// Cuda compilation tools, release 13.0, V13.0.88
// Based on NVVM 20.0.0
//

.version 9.0
.target sm_100
.address_size 64

	// .globl	_Z4copyPmS_m

.visible .entry _Z4copyPmS_m(
	.param .u64 .ptr .align 1 _Z4copyPmS_m_param_0,
	.param .u64 .ptr .align 1 _Z4copyPmS_m_param_1,
	.param .u64 _Z4copyPmS_m_param_2
)
{
	.reg .pred 	%p<3>;
	.reg .b32 	%r<7>;
	.reg .b64 	%rd<15>;

	ld.param.u64 	%rd7, [_Z4copyPmS_m_param_0];
	ld.param.u64 	%rd8, [_Z4copyPmS_m_param_1];
	ld.param.u64 	%rd9, [_Z4copyPmS_m_param_2];
	mov.u32 	%r2, %ctaid.x;
	mov.u32 	%r1, %ntid.x;
	mov.u32 	%r3, %tid.x;
	mad.lo.s32 	%r4, %r2, %r1, %r3;
	cvt.u64.u32 	%rd14, %r4;
	setp.le.u64 	%p1, %rd9, %rd14;
	@%p1 bra 	$L__BB0_3;
	mov.u32 	%r5, %nctaid.x;
	mul.lo.s32 	%r6, %r1, %r5;
	cvt.u64.u32 	%rd2, %r6;
	cvta.to.global.u64 	%rd3, %rd8;
	cvta.to.global.u64 	%rd4, %rd7;
$L__BB0_2:
	shl.b64 	%rd10, %rd14, 3;
	add.s64 	%rd11, %rd3, %rd10;
	ld.global.u64 	%rd12, [%rd11];
	add.s64 	%rd13, %rd4, %rd10;
	st.global.u64 	[%rd13], %rd12;
	add.s64 	%rd14, %rd14, %rd2;
	setp.lt.u64 	%p2, %rd14, %rd9;
	@%p2 bra 	$L__BB0_2;
$L__BB0_3:
	ret;

}


// ===== COMPILED SASS (sm_100) =====

	.target	sm_100

	.elftype	@"ET_EXEC"


//--------------------- .note.nv.tkinfo           --------------------------
	.section	.note.nv.tkinfo,"",@"SHT_NOTE"
	.sectionflags	@"SHF_NOTE_NV_TKINFO"
	.tkinfo
        /*0018*/ 	.word	0x00000002
        /*0030*/ 	.string	""
        /*0030*/ 	.string	"ptxas"
        /*0030*/ 	.string	"Cuda compilation tools, release 13.0, V13.0.88"
        /*0030*/ 	.string	"Build cuda_13.0.r13.0/compiler.36424714_0"
        /*0030*/ 	.string	"-arch sm_100 -m 64 "



//--------------------- .note.nv.cuinfo           --------------------------
	.section	.note.nv.cuinfo,"",@"SHT_NOTE"
	.sectionflags	@"SHF_NOTE_NV_CUINFO"
        /*0018*/ 	.short	0x0002
        /*001a*/ 	.short	0x0064
        /*001c*/ 	.short	0x0082
	.zero		2


//--------------------- .nv.info                  --------------------------
	.section	.nv.info,"",@"SHT_CUDA_INFO"
	.align	4


	//----- nvinfo : EIATTR_REGCOUNT
	.align		4
        /*0000*/ 	.byte	0x04, 0x2f
        /*0002*/ 	.short	(.L_1 - .L_0)
	.align		4
.L_0:
        /*0004*/ 	.word	index@(_Z4copyPmS_m)
        /*0008*/ 	.word	0x0000000a


	//----- nvinfo : EIATTR_FRAME_SIZE
	.align		4
.L_1:
        /*000c*/ 	.byte	0x04, 0x11
        /*000e*/ 	.short	(.L_3 - .L_2)
	.align		4
.L_2:
        /*0010*/ 	.word	index@(_Z4copyPmS_m)
        /*0014*/ 	.word	0x00000000


	//----- nvinfo : EIATTR_MIN_STACK_SIZE
	.align		4
.L_3:
        /*0018*/ 	.byte	0x04, 0x12
        /*001a*/ 	.short	(.L_5 - .L_4)
	.align		4
.L_4:
        /*001c*/ 	.word	index@(_Z4copyPmS_m)
        /*0020*/ 	.word	0x00000000
.L_5:


//--------------------- .nv.compat                --------------------------
	.section	.nv.compat,"",@"SHT_CUDA_COMPAT_INFO"
	.align	4
        /*0000*/ 	.byte	0x02, 0x09, 0x00, 0x00, 0x02, 0x02, 0x01, 0x00, 0x02, 0x05, 0x05, 0x00, 0x03, 0x07, 0x01, 0x01
        /*0010*/ 	.byte	0x02, 0x03, 0x00, 0x00, 0x02, 0x06, 0x01, 0x00, 0x04, 0x0b, 0x08, 0x00, 0x09, 0x00, 0x00, 0x00
        /*0020*/ 	.byte	0x00, 0x00, 0x00, 0x00


//--------------------- .nv.info._Z4copyPmS_m     --------------------------
	.section	.nv.info._Z4copyPmS_m,"",@"SHT_CUDA_INFO"
	.sectionflags	@""
	.align	4


	//----- nvinfo : EIATTR_CUDA_API_VERSION
	.align		4
        /*0000*/ 	.byte	0x04, 0x37
        /*0002*/ 	.short	(.L_7 - .L_6)
.L_6:
        /*0004*/ 	.word	0x00000082


	//----- nvinfo : EIATTR_KPARAM_INFO
	.align		4
.L_7:
        /*0008*/ 	.byte	0x04, 0x17
        /*000a*/ 	.short	(.L_9 - .L_8)
.L_8:
        /*000c*/ 	.word	0x00000000
        /*0010*/ 	.short	0x0002
        /*0012*/ 	.short	0x0010
        /*0014*/ 	.byte	0x00, 0xf0, 0x21, 0x00


	//----- nvinfo : EIATTR_KPARAM_INFO
	.align		4
.L_9:
        /*0018*/ 	.byte	0x04, 0x17
        /*001a*/ 	.short	(.L_11 - .L_10)
.L_10:
        /*001c*/ 	.word	0x00000000
        /*0020*/ 	.short	0x0001
        /*0022*/ 	.short	0x0008
        /*0024*/ 	.byte	0x00, 0xf5, 0x21, 0x00


	//----- nvinfo : EIATTR_KPARAM_INFO
	.align		4
.L_11:
        /*0028*/ 	.byte	0x04, 0x17
        /*002a*/ 	.short	(.L_13 - .L_12)
.L_12:
        /*002c*/ 	.word	0x00000000
        /*0030*/ 	.short	0x0000
        /*0032*/ 	.short	0x0000
        /*0034*/ 	.byte	0x00, 0xf5, 0x21, 0x00


	//----- nvinfo : EIATTR_SPARSE_MMA_MASK
	.align		4
.L_13:
        /*0038*/ 	.byte	0x03, 0x50
        /*003a*/ 	.short	0x0000


	//----- nvinfo : EIATTR_MAXREG_COUNT
	.align		4
        /*003c*/ 	.byte	0x03, 0x1b
        /*003e*/ 	.short	0x00ff


	//----- nvinfo : EIATTR_MERCURY_ISA_VERSION
	.align		4
        /*0040*/ 	.byte	0x03, 0x5f
        /*0042*/ 	.short	0x0101


	//----- nvinfo : EIATTR_VRC_CTA_INIT_COUNT
	.align		4
        /*0044*/ 	.byte	0x02, 0x4a
	.zero		1
	.zero		1


	//----- nvinfo : EIATTR_EXIT_INSTR_OFFSETS
	.align		4
        /*0048*/ 	.byte	0x04, 0x1c
        /*004a*/ 	.short	(.L_15 - .L_14)


	//   ....[0]....
.L_14:
        /*004c*/ 	.word	0x00000080


	//   ....[1]....
        /*0050*/ 	.word	0x000001c0


	//----- nvinfo : EIATTR_CRS_STACK_SIZE
	.align		4
.L_15:
        /*0054*/ 	.byte	0x04, 0x1e
        /*0056*/ 	.short	(.L_17 - .L_16)
.L_16:
        /*0058*/ 	.word	0x00000000


	//----- nvinfo : EIATTR_CBANK_PARAM_SIZE
	.align		4
.L_17:
        /*005c*/ 	.byte	0x03, 0x19
        /*005e*/ 	.short	0x0018


	//----- nvinfo : EIATTR_PARAM_CBANK
	.align		4
        /*0060*/ 	.byte	0x04, 0x0a
        /*0062*/ 	.short	(.L_19 - .L_18)
	.align		4
.L_18:
        /*0064*/ 	.word	index@(.nv.constant0._Z4copyPmS_m)
        /*0068*/ 	.short	0x0380
        /*006a*/ 	.short	0x0018


	//----- nvinfo : EIATTR_SW_WAR
	.align		4
.L_19:
        /*006c*/ 	.byte	0x04, 0x36
        /*006e*/ 	.short	(.L_21 - .L_20)
.L_20:
        /*0070*/ 	.word	0x00000008
.L_21:


//--------------------- .nv.callgraph             --------------------------
	.section	.nv.callgraph,"",@"SHT_CUDA_CALLGRAPH"
	.align	4
	.sectionentsize	8
	.align		4
        /*0000*/ 	.word	0x00000000
	.align		4
        /*0004*/ 	.word	0xffffffff
	.align		4
        /*0008*/ 	.word	0x00000000
	.align		4
        /*000c*/ 	.word	0xfffffffe
	.align		4
        /*0010*/ 	.word	0x00000000
	.align		4
        /*0014*/ 	.word	0xfffffffd
	.align		4
        /*0018*/ 	.word	0x00000000
	.align		4
        /*001c*/ 	.word	0xfffffffc


//--------------------- .text._Z4copyPmS_m        --------------------------
	.section	.text._Z4copyPmS_m,"ax",@progbits
	.align	128
        .global         _Z4copyPmS_m
        .type           _Z4copyPmS_m,@function
        .size           _Z4copyPmS_m,(.L_x_2 - _Z4copyPmS_m)
        .other          _Z4copyPmS_m,@"STO_CUDA_ENTRY STV_DEFAULT"
_Z4copyPmS_m:
.text._Z4copyPmS_m:
[----:B------:R-:W-:Y:S01]  /*0000*/  LDC R1, c[0x0][0x37c] ;  /* 0x0000df00ff017b82 */ /* 0x000fe20000000800 */
[----:B------:R-:W0:Y:S07]  /*0010*/  S2R R3, SR_TID.X ;  /* 0x0000000000037919 */ /* 0x000e2e0000002100 */
[----:B------:R-:W0:Y:S01]  /*0020*/  S2UR UR4, SR_CTAID.X ;  /* 0x00000000000479c3 */ /* 0x000e220000002500 */
[----:B------:R-:W1:Y:S07]  /*0030*/  LDCU.64 UR8, c[0x0][0x390] ;  /* 0x00007200ff0877ac */ /* 0x000e6e0008000a00 */
[----:B------:R-:W0:Y:S02]  /*0040*/  LDC R2, c[0x0][0x360] ;  /* 0x0000d800ff027b82 */ /* 0x000e240000000800 */
[----:B0-----:R-:W-:-:S05]  /*0050*/  IMAD R0, R2, UR4, R3 ;  /* 0x0000000402007c24 */ /* 0x001fca000f8e0203 */
[----:B-1----:R-:W-:-:S04]  /*0060*/  ISETP.GE.U32.AND P0, PT, R0, UR8, PT ;  /* 0x0000000800007c0c */ /* 0x002fc8000bf06070 */
[----:B------:R-:W-:-:S13]  /*0070*/  ISETP.GE.U32.AND.EX P0, PT, RZ, UR9, PT, P0 ;  /* 0x00000009ff007c0c */ /* 0x000fda000bf06100 */
[----:B------:R-:W-:Y:S05]  /*0080*/  @P0 EXIT ;  /* 0x000000000000094d */ /* 0x000fea0003800000 */
[----:B------:R-:W0:Y:S01]  /*0090*/  LDCU UR4, c[0x0][0x370] ;  /* 0x00006e00ff0477ac */ /* 0x000e220008000800 */
[----:B------:R-:W-:Y:S02]  /*00a0*/  IMAD.MOV.U32 R7, RZ, RZ, R0 ;  /* 0x000000ffff077224 */ /* 0x000fe400078e0000 */
[----:B------:R-:W-:Y:S01]  /*00b0*/  IMAD.MOV.U32 R6, RZ, RZ, RZ ;  /* 0x000000ffff067224 */ /* 0x000fe200078e00ff */
[----:B------:R-:W1:Y:S01]  /*00c0*/  LDCU.64 UR6, c[0x0][0x358] ;  /* 0x00006b00ff0677ac */ /* 0x000e620008000a00 */
[----:B------:R-:W2:Y:S01]  /*00d0*/  LDCU.128 UR12, c[0x0][0x380] ;  /* 0x00007000ff0c77ac */ /* 0x000ea20008000c00 */
[----:B0-----:R-:W-:-:S07]  /*00e0*/  IMAD R0, R2, UR4, RZ ;  /* 0x0000000402007c24 */ /* 0x001fce000f8e02ff */
.L_x_0:
[C---:B0-----:R-:W-:Y:S01]  /*00f0*/  IMAD.SHL.U32 R4, R7.reuse, 0x8, RZ ;  /* 0x0000000807047824 */ /* 0x041fe200078e00ff */
[----:B------:R-:W-:-:S04]  /*0100*/  SHF.L.U64.HI R5, R7, 0x3, R6 ;  /* 0x0000000307057819 */ /* 0x000fc80000010206 */
[----:B--2---:R-:W-:-:S04]  /*0110*/  IADD3 R2, P0, PT, R4, UR14, RZ ;  /* 0x0000000e04027c10 */ /* 0x004fc8000ff1e0ff */
[----:B------:R-:W-:-:S06]  /*0120*/  IADD3.X R3, PT, PT, R5, UR15, RZ, P0, !PT ;  /* 0x0000000f05037c10 */ /* 0x000fcc00087fe4ff */
[----:B-1----:R-:W2:Y:S01]  /*0130*/  LDG.E.64 R2, desc[UR6][R2.64] ;  /* 0x0000000602027981 */ /* 0x002ea2000c1e1b00 */
[----:B------:R-:W-:-:S04]  /*0140*/  IADD3 R4, P0, PT, R4, UR12, RZ ;  /* 0x0000000c04047c10 */ /* 0x000fc8000ff1e0ff */
[----:B------:R-:W-:Y:S02]  /*0150*/  IADD3.X R5, PT, PT, R5, UR13, RZ, P0, !PT ;  /* 0x0000000d05057c10 */ /* 0x000fe400087fe4ff */
[----:B------:R-:W-:-:S05]  /*0160*/  IADD3 R7, P0, PT, R0, R7, RZ ;  /* 0x0000000700077210 */ /* 0x000fca0007f1e0ff */
[----:B------:R-:W-:Y:S01]  /*0170*/  IMAD.X R6, RZ, RZ, R6, P0 ;  /* 0x000000ffff067224 */ /* 0x000fe200000e0606 */
[----:B------:R-:W-:-:S04]  /*0180*/  ISETP.GE.U32.AND P0, PT, R7, UR8, PT ;  /* 0x0000000807007c0c */ /* 0x000fc8000bf06070 */
[----:B------:R-:W-:Y:S01]  /*0190*/  ISETP.GE.U32.AND.EX P0, PT, R6, UR9, PT, P0 ;  /* 0x0000000906007c0c */ /* 0x000fe2000bf06100 */
[----:B--2---:R0:W-:-:S12]  /*01a0*/  STG.E.64 desc[UR6][R4.64], R2 ;  /* 0x0000000204007986 */ /* 0x0041d8000c101b06 */
[----:B------:R-:W-:Y:S05]  /*01b0*/  @!P0 BRA `(.L_x_0) ;  /* 0xfffffffc00cc8947 */ /* 0x000fea000383ffff */
[----:B------:R-:W-:Y:S05]  /*01c0*/  EXIT ;  /* 0x000000000000794d */ /* 0x000fea0003800000 */
.L_x_1:
[----:B------:R-:W-:-:S00]  /*01d0*/  BRA `(.L_x_1) ;  /* 0xfffffffc00fc7947 */ /* 0x000fc0000383ffff */
[----:B------:R-:W-:-:S00]  /*01e0*/  NOP ;  /* 0x0000000000007918 */ /* 0x000fc00000000000 */
        /* <DEDUP_REMOVED lines=9> */
.L_x_2:


//--------------------- .nv.shared.reserved.0     --------------------------
	.section	.nv.shared.reserved.0,"aw",@nobits
	.weak		__nv_reservedSMEM_offset_0_alias
	.size		__nv_reservedSMEM_offset_0_alias, 0, 64
	.other		__nv_reservedSMEM_offset_0_alias,@"STO_CUDA_RESERVED_SHARED STV_DEFAULT"
__nv_reservedSMEM_offset_0_alias:
	.zero		0
	.zero		64


//--------------------- .nv.constant0._Z4copyPmS_m --------------------------
	.section	.nv.constant0._Z4copyPmS_m,"a",@progbits
	.sectionflags	@""
	.align	4
.nv.constant0._Z4copyPmS_m:
	.zero		920


//--------------------- SYMBOLS --------------------------

	.type		.nv.reservedSmem.offset0,@object
	.size		.nv.reservedSmem.offset0,0x4
